	.headerflags	@"EF_CUDA_TEXMODE_UNIFIED EF_CUDA_64BIT_ADDRESS EF_CUDA_ACCELERATORS EF_CUDA_SM90 EF_CUDA_VIRTUAL_SM(EF_CUDA_SM90)"
	.elftype	@"ET_EXEC"


//--------------------- .nv.info                  --------------------------
	.section	.nv.info,"",@"SHT_CUDA_INFO"
	.align	4


	//----- nvinfo : EIATTR_REGCOUNT
	.align		4
        /*0000*/ 	.byte	0x04, 0x2f
        /*0002*/ 	.short	(.L_1 - .L_0)
	.align		4
.L_0:
        /*0004*/ 	.word	index@(triton_poi_fused_convolution_relu_7)
        /*0008*/ 	.word	0x0000000c


	//----- nvinfo : EIATTR_MIN_STACK_SIZE
	.align		4
.L_1:
        /*000c*/ 	.byte	0x04, 0x12
        /*000e*/ 	.short	(.L_3 - .L_2)
	.align		4
.L_2:
        /*0010*/ 	.word	index@(triton_poi_fused_convolution_relu_7)
        /*0014*/ 	.word	0x00000000


	//----- nvinfo : EIATTR_FRAME_SIZE
	.align		4
.L_3:
        /*0018*/ 	.byte	0x04, 0x11
        /*001a*/ 	.short	(.L_5 - .L_4)
	.align		4
.L_4:
        /*001c*/ 	.word	index@(triton_poi_fused_convolution_relu_7)
        /*0020*/ 	.word	0x00000000


	//----- nvinfo : EIATTR_MIN_STACK_SIZE
	.align		4
.L_5:
        /*0024*/ 	.byte	0x04, 0x12
        /*0026*/ 	.short	(.L_7 - .L_6)
	.align		4
.L_6:
        /*0028*/ 	.word	index@(triton_poi_fused_convolution_relu_7)
        /*002c*/ 	.word	0x00000000
.L_7:


//--------------------- .nv.info.triton_poi_fused_convolution_relu_7 --------------------------
	.section	.nv.info.triton_poi_fused_convolution_relu_7,"",@"SHT_CUDA_INFO"
	.sectionflags	@""
	.align	4


	//----- nvinfo : EIATTR_CUDA_API_VERSION
	.align		4
        /*0000*/ 	.byte	0x04, 0x37
        /*0002*/ 	.short	(.L_9 - .L_8)
.L_8:
        /*0004*/ 	.word	0x0000007c


	//----- nvinfo : EIATTR_KPARAM_INFO
	.align		4
.L_9:
        /*0008*/ 	.byte	0x04, 0x17
        /*000a*/ 	.short	(.L_11 - .L_10)
.L_10:
        /*000c*/ 	.word	0x00000000
        /*0010*/ 	.short	0x0002
        /*0012*/ 	.short	0x0010
        /*0014*/ 	.byte	0x00, 0xf0, 0x11, 0x00


	//----- nvinfo : EIATTR_KPARAM_INFO
	.align		4
.L_11:
        /*0018*/ 	.byte	0x04, 0x17
        /*001a*/ 	.short	(.L_13 - .L_12)
.L_12:
        /*001c*/ 	.word	0x00000000
        /*0020*/ 	.short	0x0001
        /*0022*/ 	.short	0x0008
        /*0024*/ 	.byte	0x00, 0xf4, 0x21, 0x00


	//----- nvinfo : EIATTR_KPARAM_INFO
	.align		4
.L_13:
        /*0028*/ 	.byte	0x04, 0x17
        /*002a*/ 	.short	(.L_15 - .L_14)
.L_14:
        /*002c*/ 	.word	0x00000000
        /*0030*/ 	.short	0x0000
        /*0032*/ 	.short	0x0000
        /*0034*/ 	.byte	0x00, 0xf4, 0x21, 0x00


	//----- nvinfo : EIATTR_SPARSE_MMA_MASK
	.align		4
.L_15:
        /*0038*/ 	.byte	0x03, 0x50
        /*003a*/ 	.short	0x0000


	//----- nvinfo : EIATTR_MAXREG_COUNT
	.align		4
        /*003c*/ 	.byte	0x03, 0x1b
        /*003e*/ 	.short	0x00ff


	//----- nvinfo : EIATTR_EXIT_INSTR_OFFSETS
	.align		4
        /*0040*/ 	.byte	0x04, 0x1c
        /*0042*/ 	.short	(.L_17 - .L_16)


	//   ....[0]....
.L_16:
        /*0044*/ 	.word	0x00000170


	//   ....[1]....
        /*0048*/ 	.word	0x00000190


	//----- nvinfo : EIATTR_REQNTID
	.align		4
.L_17:
        /*004c*/ 	.byte	0x04, 0x10
        /*004e*/ 	.short	(.L_19 - .L_18)
.L_18:
        /*0050*/ 	.word	0x00000020
        /*0054*/ 	.word	0x00000001
        /*0058*/ 	.word	0x00000001


	//----- nvinfo : EIATTR_CBANK_PARAM_SIZE
	.align		4
.L_19:
        /*005c*/ 	.byte	0x03, 0x19
        /*005e*/ 	.short	0x0014


	//----- nvinfo : EIATTR_PARAM_CBANK
	.align		4
        /*0060*/ 	.byte	0x04, 0x0a
        /*0062*/ 	.short	(.L_21 - .L_20)
	.align		4
.L_20:
        /*0064*/ 	.word	index@(.nv.constant0.triton_poi_fused_convolution_relu_7)
        /*0068*/ 	.short	0x0210
        /*006a*/ 	.short	0x0014


	//----- nvinfo : EIATTR_SW_WAR
	.align		4
.L_21:
        /*006c*/ 	.byte	0x04, 0x36
        /*006e*/ 	.short	(.L_23 - .L_22)
.L_22:
        /*0070*/ 	.word	0x00000008
.L_23:


//--------------------- .nv.callgraph             --------------------------
	.section	.nv.callgraph,"",@"SHT_CUDA_CALLGRAPH"
	.align	4
	.sectionentsize	8
	.align		4
        /*0000*/ 	.word	0x00000000
	.align		4
        /*0004*/ 	.word	0xffffffff
	.align		4
        /*0008*/ 	.word	0x00000000
	.align		4
        /*000c*/ 	.word	0xfffffffe
	.align		4
        /*0010*/ 	.word	0x00000000
	.align		4
        /*0014*/ 	.word	0xfffffffd
	.align		4
        /*0018*/ 	.word	0x00000000
	.align		4
        /*001c*/ 	.word	0xfffffffc


//--------------------- .text.triton_poi_fused_convolution_relu_7 --------------------------
	.section	.text.triton_poi_fused_convolution_relu_7,"ax",@progbits
	.align	128
        .global         triton_poi_fused_convolution_relu_7
        .type           triton_poi_fused_convolution_relu_7,@function
        .size           triton_poi_fused_convolution_relu_7,(.L_x_1 - triton_poi_fused_convolution_relu_7)
        .other          triton_poi_fused_convolution_relu_7,@"STO_CUDA_ENTRY STV_DEFAULT"
triton_poi_fused_convolution_relu_7:
.text.triton_poi_fused_convolution_relu_7:
[----:B------:R-:W0:Y:S02]  /*0000*/  LDC R1, c[0x0][0x28] ;  /* 0x00000a00ff017b82 */ /* 0x000e240000000800 */
[----:B------:R-:W1:Y:S01]  /*0010*/  S2R R0, SR_TID.X ;  /* 0x0000000000007919 */ /* 0x000e620000002100 */
[----:B------:R-:W2:Y:S01]  /*0020*/  LDC.64 R2, c[0x0][0x210] ;  /* 0x00008400ff027b82 */ /* 0x000ea20000000a00 */
[----:B------:R-:W-:Y:S01]  /*0030*/  ULDC.64 UR4, c[0x0][0x208] ;  /* 0x0000820000047ab9 */ /* 0x000fe20000000a00 */
[----:B------:R-:W3:Y:S06]  /*0040*/  S2R R7, SR_CTAID.X ;  /* 0x0000000000077919 */ /* 0x000eec0000002500 */
[----:B------:R-:W4:Y:S01]  /*0050*/  LDC.64 R4, c[0x0][0x218] ;  /* 0x00008600ff047b82 */ /* 0x000f220000000a00 */
[----:B-1----:R-:W-:-:S02]  /*0060*/  LOP3.LUT R0, R0, 0x1f, RZ, 0xc0, !PT ;  /* 0x0000001f00007812 */ /* 0x002fc400078ec0ff */
[----:B---3--:R-:W-:-:S03]  /*0070*/  SHF.R.S32.HI R6, RZ, 0x1a, R7 ;  /* 0x0000001aff067819 */ /* 0x008fc60000011407 */
[----:B------:R-:W-:Y:S01]  /*0080*/  IMAD R7, R7, 0x20, R0 ;  /* 0x0000002007077824 */ /* 0x000fe200078e0200 */
[----:B------:R-:W-:-:S03]  /*0090*/  SGXT R0, R6, 0x1 ;  /* 0x000000010600781a */ /* 0x000fc60000000200 */
[C---:B--2---:R-:W-:Y:S01]  /*00a0*/  IMAD.WIDE R2, R7.reuse, 0x4, R2 ;  /* 0x0000000407027825 */ /* 0x044fe200078e0202 */
[----:B------:R-:W-:Y:S02]  /*00b0*/  ISETP.GE.AND P1, PT, R7, 0x20, PT ;  /* 0x000000200700780c */ /* 0x000fe40003f26270 */
[----:B------:R-:W-:-:S04]  /*00c0*/  LEA.HI R0, R0, R7, RZ, 0x3 ;  /* 0x0000000700007211 */ /* 0x000fc800078f18ff */
[----:B------:R-:W-:-:S05]  /*00d0*/  LOP3.LUT R0, R0, 0xfffffff8, RZ, 0xc0, !PT ;  /* 0xfffffff800007812 */ /* 0x000fca00078ec0ff */
[----:B------:R-:W-:Y:S02]  /*00e0*/  IMAD.IADD R9, R7, 0x1, -R0 ;  /* 0x0000000107097824 */ /* 0x000fe400078e0a00 */
[----:B------:R-:W-:Y:S02]  /*00f0*/  IMAD.MOV.U32 R0, RZ, RZ, RZ ;  /* 0x000000ffff007224 */ /* 0x000fe400078e00ff */
[----:B------:R-:W-:Y:S02]  /*0100*/  IMAD.MOV.U32 R7, RZ, RZ, RZ ;  /* 0x000000ffff077224 */ /* 0x000fe400078e00ff */
[----:B----4-:R-:W-:Y:S02]  /*0110*/  IMAD.WIDE R4, R9, 0x4, R4 ;  /* 0x0000000409047825 */ /* 0x010fe400078e0204 */
[----:B------:R-:W2:Y:S04]  /*0120*/  @!P1 LDG.E R0, desc[UR4][R2.64] ;  /* 0x0000000402009981 */ /* 0x000ea8000c1e1900 */
[----:B------:R-:W2:Y:S02]  /*0130*/  @!P1 LDG.E.EL R7, desc[UR4][R4.64] ;  /* 0x0000000404079981 */ /* 0x000ea4000c2e1900 */
[----:B--2---:R-:W-:Y:S01]  /*0140*/  FADD R6, R7, R0 ;  /* 0x0000000007067221 */ /* 0x004fe20000000000 */
[----:B------:R-:W-:-:S04]  /*0150*/  FSETP.GEU.AND P0, PT, R0, -R7, PT ;  /* 0x800000070000720b */ /* 0x000fc80003f0e000 */
[----:B------:R-:W-:Y:S01]  /*0160*/  FSEL R7, R6, RZ, P0 ;  /* 0x000000ff06077208 */ /* 0x000fe20000000000 */
[----:B------:R-:W-:Y:S08]  /*0170*/  @P1 EXIT ;  /* 0x000000000000194d */ /* 0x000ff00003800000 */
[----:B------:R-:W-:Y:S01]  /*0180*/  STG.E desc[UR4][R2.64], R7 ;  /* 0x0000000702007986 */ /* 0x000fe2000c101904 */
[----:B------:R-:W-:Y:S05]  /*0190*/  EXIT ;  /* 0x000000000000794d */ /* 0x000fea0003800000 */
.L_x_0:
[----:B------:R-:W-:-:S00]  /*01a0*/  BRA `(.L_x_0) ;  /* 0xfffffffc00fc7947 */ /* 0x000fc0000383ffff */
[----:B------:R-:W-:-:S00]  /*01b0*/  NOP ;  /* 0x0000000000007918 */ /* 0x000fc00000000000 */
        /* <DEDUP_REMOVED lines=12> */
.L_x_1:


//--------------------- .nv.constant0.triton_poi_fused_convolution_relu_7 --------------------------
	.section	.nv.constant0.triton_poi_fused_convolution_relu_7,"a",@progbits
	.sectionflags	@""
	.align	4
.nv.constant0.triton_poi_fused_convolution_relu_7:
	.zero		548
